	.headerflags	@"EF_CUDA_TEXMODE_UNIFIED EF_CUDA_64BIT_ADDRESS EF_CUDA_ACCELERATORS EF_CUDA_SM90 EF_CUDA_VIRTUAL_SM(EF_CUDA_SM90)"
	.elftype	@"ET_EXEC"


//--------------------- .nv.info                  --------------------------
	.section	.nv.info,"",@"SHT_CUDA_INFO"
	.align	4


	//----- nvinfo : EIATTR_REGCOUNT
	.align		4
        /*0000*/ 	.byte	0x04, 0x2f
        /*0002*/ 	.short	(.L_2 - .L_1)
	.align		4
.L_1:
        /*0004*/ 	.word	index@(triton_per_fused_add_cat_native_group_norm_32)
        /*0008*/ 	.word	0x0000001c


	//----- nvinfo : EIATTR_MIN_STACK_SIZE
	.align		4
.L_2:
        /*000c*/ 	.byte	0x04, 0x12
        /*000e*/ 	.short	(.L_4 - .L_3)
	.align		4
.L_3:
        /*0010*/ 	.word	index@(triton_per_fused_add_cat_native_group_norm_32)
        /*0014*/ 	.word	0x00000000


	//----- nvinfo : EIATTR_FRAME_SIZE
	.align		4
.L_4:
        /*0018*/ 	.byte	0x04, 0x11
        /*001a*/ 	.short	(.L_6 - .L_5)
	.align		4
.L_5:
        /*001c*/ 	.word	index@(triton_per_fused_add_cat_native_group_norm_32)
        /*0020*/ 	.word	0x00000000


	//----- nvinfo : EIATTR_MIN_STACK_SIZE
	.align		4
.L_6:
        /*0024*/ 	.byte	0x04, 0x12
        /*0026*/ 	.short	(.L_8 - .L_7)
	.align		4
.L_7:
        /*0028*/ 	.word	index@(triton_per_fused_add_cat_native_group_norm_32)
        /*002c*/ 	.word	0x00000000
.L_8:


//--------------------- .nv.info.triton_per_fused_add_cat_native_group_norm_32 --------------------------
	.section	.nv.info.triton_per_fused_add_cat_native_group_norm_32,"",@"SHT_CUDA_INFO"
	.sectionflags	@""
	.align	4


	//----- nvinfo : EIATTR_CUDA_API_VERSION
	.align		4
        /*0000*/ 	.byte	0x04, 0x37
        /*0002*/ 	.short	(.L_10 - .L_9)
.L_9:
        /*0004*/ 	.word	0x0000007c


	//----- nvinfo : EIATTR_KPARAM_INFO
	.align		4
.L_10:
        /*0008*/ 	.byte	0x04, 0x17
        /*000a*/ 	.short	(.L_12 - .L_11)
.L_11:
        /*000c*/ 	.word	0x00000000
        /*0010*/ 	.short	0x000a
        /*0012*/ 	.short	0x004c
        /*0014*/ 	.byte	0x00, 0xf0, 0x11, 0x00


	//----- nvinfo : EIATTR_KPARAM_INFO
	.align		4
.L_12:
        /*0018*/ 	.byte	0x04, 0x17
        /*001a*/ 	.short	(.L_14 - .L_13)
.L_13:
        /*001c*/ 	.word	0x00000000
        /*0020*/ 	.short	0x0009
        /*0022*/ 	.short	0x0048
        /*0024*/ 	.byte	0x00, 0xf0, 0x11, 0x00


	//----- nvinfo : EIATTR_KPARAM_INFO
	.align		4
.L_14:
        /*0028*/ 	.byte	0x04, 0x17
        /*002a*/ 	.short	(.L_16 - .L_15)
.L_15:
        /*002c*/ 	.word	0x00000000
        /*0030*/ 	.short	0x0008
        /*0032*/ 	.short	0x0040
        /*0034*/ 	.byte	0x00, 0xf4, 0x21, 0x00


	//----- nvinfo : EIATTR_KPARAM_INFO
	.align		4
.L_16:
        /*0038*/ 	.byte	0x04, 0x17
        /*003a*/ 	.short	(.L_18 - .L_17)
.L_17:
        /*003c*/ 	.word	0x00000000
        /*0040*/ 	.short	0x0007
        /*0042*/ 	.short	0x0038
        /*0044*/ 	.byte	0x00, 0xf4, 0x21, 0x00


	//----- nvinfo : EIATTR_KPARAM_INFO
	.align		4
.L_18:
        /*0048*/ 	.byte	0x04, 0x17
        /*004a*/ 	.short	(.L_20 - .L_19)
.L_19:
        /*004c*/ 	.word	0x00000000
        /*0050*/ 	.short	0x0006
        /*0052*/ 	.short	0x0030
        /*0054*/ 	.byte	0x00, 0xf4, 0x21, 0x00


	//----- nvinfo : EIATTR_KPARAM_INFO
	.align		4
.L_20:
        /*0058*/ 	.byte	0x04, 0x17
        /*005a*/ 	.short	(.L_22 - .L_21)
.L_21:
        /*005c*/ 	.word	0x00000000
        /*0060*/ 	.short	0x0005
        /*0062*/ 	.short	0x0028
        /*0064*/ 	.byte	0x00, 0xf4, 0x21, 0x00


	//----- nvinfo : EIATTR_KPARAM_INFO
	.align		4
.L_22:
        /*0068*/ 	.byte	0x04, 0x17
        /*006a*/ 	.short	(.L_24 - .L_23)
.L_23:
        /*006c*/ 	.word	0x00000000
        /*0070*/ 	.short	0x0004
        /*0072*/ 	.short	0x0020
        /*0074*/ 	.byte	0x00, 0xf4, 0x21, 0x00


	//----- nvinfo : EIATTR_KPARAM_INFO
	.align		4
.L_24:
        /*0078*/ 	.byte	0x04, 0x17
        /*007a*/ 	.short	(.L_26 - .L_25)
.L_25:
        /*007c*/ 	.word	0x00000000
        /*0080*/ 	.short	0x0003
        /*0082*/ 	.short	0x0018
        /*0084*/ 	.byte	0x00, 0xf4, 0x21, 0x00


	//----- nvinfo : EIATTR_KPARAM_INFO
	.align		4
.L_26:
        /*0088*/ 	.byte	0x04, 0x17
        /*008a*/ 	.short	(.L_28 - .L_27)
.L_27:
        /*008c*/ 	.word	0x00000000
        /*0090*/ 	.short	0x0002
        /*0092*/ 	.short	0x0010
        /*0094*/ 	.byte	0x00, 0xf4, 0x21, 0x00


	//----- nvinfo : EIATTR_KPARAM_INFO
	.align		4
.L_28:
        /*0098*/ 	.byte	0x04, 0x17
        /*009a*/ 	.short	(.L_30 - .L_29)
.L_29:
        /*009c*/ 	.word	0x00000000
        /*00a0*/ 	.short	0x0001
        /*00a2*/ 	.short	0x0008
        /*00a4*/ 	.byte	0x00, 0xf4, 0x21, 0x00


	//----- nvinfo : EIATTR_KPARAM_INFO
	.align		4
.L_30:
        /*00a8*/ 	.byte	0x04, 0x17
        /*00aa*/ 	.short	(.L_32 - .L_31)
.L_31:
        /*00ac*/ 	.word	0x00000000
        /*00b0*/ 	.short	0x0000
        /*00b2*/ 	.short	0x0000
        /*00b4*/ 	.byte	0x00, 0xf4, 0x21, 0x00


	//----- nvinfo : EIATTR_SPARSE_MMA_MASK
	.align		4
.L_32:
        /*00b8*/ 	.byte	0x03, 0x50
        /*00ba*/ 	.short	0x0000


	//----- nvinfo : EIATTR_MAXREG_COUNT
	.align		4
        /*00bc*/ 	.byte	0x03, 0x1b
        /*00be*/ 	.short	0x00ff


	//----- nvinfo : EIATTR_COOP_GROUP_MASK_REGIDS
	.align		4
        /*00c0*/ 	.byte	0x04, 0x29
        /*00c2*/ 	.short	(.L_34 - .L_33)


	//   ....[0]....
.L_33:
        /*00c4*/ 	.word	0xffffffff


	//   ....[1]....
        /*00c8*/ 	.word	0xffffffff


	//   ....[2]....
        /*00cc*/ 	.word	0xffffffff


	//   ....[3]....
        /*00d0*/ 	.word	0xffffffff


	//   ....[4]....
        /*00d4*/ 	.word	0xffffffff


	//   ....[5]....
        /*00d8*/ 	.word	0xffffffff


	//   ....[6]....
        /*00dc*/ 	.word	0xffffffff


	//   ....[7]....
        /*00e0*/ 	.word	0xffffffff


	//   ....[8]....
        /*00e4*/ 	.word	0xffffffff


	//   ....[9]....
        /*00e8*/ 	.word	0xffffffff


	//   ....[10]....
        /*00ec*/ 	.word	0xffffffff


	//   ....[11]....
        /*00f0*/ 	.word	0xffffffff


	//----- nvinfo : EIATTR_COOP_GROUP_INSTR_OFFSETS
	.align		4
.L_34:
        /*00f4*/ 	.byte	0x04, 0x28
        /*00f6*/ 	.short	(.L_36 - .L_35)


	//   ....[0]....
.L_35:
        /*00f8*/ 	.word	0x000004a0


	//   ....[1]....
        /*00fc*/ 	.word	0x000004c0


	//   ....[2]....
        /*0100*/ 	.word	0x000004e0


	//   ....[3]....
        /*0104*/ 	.word	0x00000500


	//   ....[4]....
        /*0108*/ 	.word	0x00000520


	//   ....[5]....
        /*010c*/ 	.word	0x000005d0


	//   ....[6]....
        /*0110*/ 	.word	0x00000680


	//   ....[7]....
        /*0114*/ 	.word	0x000006a0


	//   ....[8]....
        /*0118*/ 	.word	0x000006c0


	//   ....[9]....
        /*011c*/ 	.word	0x000006e0


	//   ....[10]....
        /*0120*/ 	.word	0x00000710


	//   ....[11]....
        /*0124*/ 	.word	0x00000780


	//----- nvinfo : EIATTR_EXIT_INSTR_OFFSETS
	.align		4
.L_36:
        /*0128*/ 	.byte	0x04, 0x1c
        /*012a*/ 	.short	(.L_38 - .L_37)


	//   ....[0]....
.L_37:
        /*012c*/ 	.word	0x000008a0


	//   ....[1]....
        /*0130*/ 	.word	0x000008c0


	//----- nvinfo : EIATTR_REQNTID
	.align		4
.L_38:
        /*0134*/ 	.byte	0x04, 0x10
        /*0136*/ 	.short	(.L_40 - .L_39)
.L_39:
        /*0138*/ 	.word	0x00000040
        /*013c*/ 	.word	0x00000001
        /*0140*/ 	.word	0x00000001


	//----- nvinfo : EIATTR_CBANK_PARAM_SIZE
	.align		4
.L_40:
        /*0144*/ 	.byte	0x03, 0x19
        /*0146*/ 	.short	0x0050


	//----- nvinfo : EIATTR_PARAM_CBANK
	.align		4
        /*0148*/ 	.byte	0x04, 0x0a
        /*014a*/ 	.short	(.L_42 - .L_41)
	.align		4
.L_41:
        /*014c*/ 	.word	index@(.nv.constant0.triton_per_fused_add_cat_native_group_norm_32)
        /*0150*/ 	.short	0x0210
        /*0152*/ 	.short	0x0050


	//----- nvinfo : EIATTR_SW_WAR
	.align		4
.L_42:
        /*0154*/ 	.byte	0x04, 0x36
        /*0156*/ 	.short	(.L_44 - .L_43)
.L_43:
        /*0158*/ 	.word	0x00000008
.L_44:


//--------------------- .nv.callgraph             --------------------------
	.section	.nv.callgraph,"",@"SHT_CUDA_CALLGRAPH"
	.align	4
	.sectionentsize	8
	.align		4
        /*0000*/ 	.word	0x00000000
	.align		4
        /*0004*/ 	.word	0xffffffff
	.align		4
        /*0008*/ 	.word	0x00000000
	.align		4
        /*000c*/ 	.word	0xfffffffe
	.align		4
        /*0010*/ 	.word	0x00000000
	.align		4
        /*0014*/ 	.word	0xfffffffd
	.align		4
        /*0018*/ 	.word	0x00000000
	.align		4
        /*001c*/ 	.word	0xfffffffc


//--------------------- .nv.constant4             --------------------------
	.section	.nv.constant4,"a",@progbits
	.align	8
	.align		8
.nv.constant4:
        /*0000*/ 	.dword	_$_str


//--------------------- .text.triton_per_fused_add_cat_native_group_norm_32 --------------------------
	.section	.text.triton_per_fused_add_cat_native_group_norm_32,"ax",@progbits
	.sectionflags	@"SHF_BARRIERS=1"
	.align	128
        .global         triton_per_fused_add_cat_native_group_norm_32
        .type           triton_per_fused_add_cat_native_group_norm_32,@function
        .size           triton_per_fused_add_cat_native_group_norm_32,(.L_x_1 - triton_per_fused_add_cat_native_group_norm_32)
        .other          triton_per_fused_add_cat_native_group_norm_32,@"STO_CUDA_ENTRY STV_DEFAULT"
triton_per_fused_add_cat_native_group_norm_32:
.text.triton_per_fused_add_cat_native_group_norm_32:
[----:B------:R-:W0:Y:S02]  /*0000*/  LDC R1, c[0x0][0x28] ;  /* 0x00000a00ff017b82 */ /* 0x000e240000000800 */
[----:B------:R-:W1:Y:S01]  /*0010*/  S2R R7, SR_CTAID.X ;  /* 0x0000000000077919 */ /* 0x000e620000002500 */
[----:B------:R-:W2:Y:S01]  /*0020*/  LDC.64 R10, c[0x0][0x220] ;  /* 0x00008800ff0a7b82 */ /* 0x000ea20000000a00 */
[----:B------:R-:W-:Y:S01]  /*0030*/  ULDC.64 UR6, c[0x0][0x208] ;  /* 0x0000820000067ab9 */ /* 0x000fe20000000a00 */
[----:B------:R-:W3:Y:S06]  /*0040*/  S2R R14, SR_TID.X ;  /* 0x00000000000e7919 */ /* 0x000eec0000002100 */
[----:B------:R-:W4:Y:S08]  /*0050*/  LDC.64 R8, c[0x0][0x210] ;  /* 0x00008400ff087b82 */ /* 0x000f300000000a00 */
[----:B------:R-:W5:Y:S01]  /*0060*/  LDC.64 R22, c[0x0][0x218] ;  /* 0x00008600ff167b82 */ /* 0x000f620000000a00 */
[----:B-1----:R-:W-:-:S02]  /*0070*/  SHF.R.S32.HI R2, RZ, 0x1f, R7 ;  /* 0x0000001fff027819 */ /* 0x002fc40000011407 */
[----:B------:R-:W-:Y:S02]  /*0080*/  ISETP.GE.AND P1, PT, R7, 0x80, PT ;  /* 0x000000800700780c */ /* 0x000fe40003f26270 */
[----:B------:R-:W-:Y:S01]  /*0090*/  LEA.HI R4, R2, R7, RZ, 0x5 ;  /* 0x0000000702047211 */ /* 0x000fe200078f28ff */
[----:B---3--:R-:W-:-:S03]  /*00a0*/  IMAD.SHL.U32 R15, R14, 0x2, RZ ;  /* 0x000000020e0f7824 */ /* 0x008fc600078e00ff */
[----:B------:R-:W-:Y:S02]  /*00b0*/  LOP3.LUT R2, R4, 0xffffffe0, RZ, 0xc0, !PT ;  /* 0xffffffe004027812 */ /* 0x000fe400078ec0ff */
[----:B------:R-:W-:Y:S02]  /*00c0*/  SHF.R.U32.HI R3, RZ, 0x4, R15 ;  /* 0x00000004ff037819 */ /* 0x000fe4000001160f */
[----:B------:R-:W-:Y:S01]  /*00d0*/  SHF.R.S32.HI R5, RZ, 0x5, R4 ;  /* 0x00000005ff057819 */ /* 0x000fe20000011404 */
[----:B------:R-:W-:Y:S01]  /*00e0*/  IMAD.IADD R12, R7, 0x1, -R2 ;  /* 0x00000001070c7824 */ /* 0x000fe200078e0a02 */
[----:B------:R-:W-:Y:S02]  /*00f0*/  LOP3.LUT R2, R15, 0xe, RZ, 0xc0, !PT ;  /* 0x0000000e0f027812 */ /* 0x000fe400078ec0ff */
[----:B------:R-:W-:Y:S01]  /*0100*/  SGXT.U32 R3, R3, 0x3 ;  /* 0x000000030303781a */ /* 0x000fe20000000000 */
[C---:B------:R-:W-:Y:S01]  /*0110*/  IMAD.SHL.U32 R16, R12.reuse, 0x8, RZ ;  /* 0x000000080c107824 */ /* 0x040fe200078e00ff */
[----:B------:R-:W-:Y:S01]  /*0120*/  LOP3.LUT R12, R12, 0x1ffffff8, RZ, 0xc0, !PT ;  /* 0x1ffffff80c0c7812 */ /* 0x000fe200078ec0ff */
[----:B------:R-:W-:-:S02]  /*0130*/  IMAD R17, R5, 0x400, R2 ;  /* 0x0000040005117824 */ /* 0x000fc400078e0202 */
[----:B------:R-:W-:Y:S01]  /*0140*/  IMAD R13, R5, 0x800, R2 ;  /* 0x00000800050d7824 */ /* 0x000fe200078e0202 */
[----:B------:R-:W-:Y:S01]  /*0150*/  LOP3.LUT R16, R16, R3, RZ, 0xfc, !PT ;  /* 0x0000000310107212 */ /* 0x000fe200078efcff */
[----:B------:R-:W1:Y:S01]  /*0160*/  LDC.64 R4, c[0x0][0x230] ;  /* 0x00008c00ff047b82 */ /* 0x000e620000000a00 */
[----:B------:R-:W-:Y:S02]  /*0170*/  ISETP.NE.AND P5, PT, R12, 0x10, PT ;  /* 0x000000100c00780c */ /* 0x000fe40003fa5270 */
[C---:B------:R-:W-:Y:S01]  /*0180*/  ISETP.GE.AND P4, PT, R16.reuse, 0x80, PT ;  /* 0x000000801000780c */ /* 0x040fe20003f86270 */
[C---:B------:R-:W-:Y:S01]  /*0190*/  IMAD R17, R16.reuse, 0x10, R17 ;  /* 0x0000001010117824 */ /* 0x040fe200078e0211 */
[----:B------:R-:W-:Y:S01]  /*01a0*/  ISETP.LT.AND P2, PT, R7, 0x80, !P5 ;  /* 0x000000800700780c */ /* 0x000fe20006f41270 */
[C---:B------:R-:W-:Y:S01]  /*01b0*/  IMAD R13, R16.reuse, 0x10, R13 ;  /* 0x00000010100d7824 */ /* 0x040fe200078e020d */
[----:B------:R-:W-:Y:S01]  /*01c0*/  ISETP.GT.AND P3, PT, R16, 0xbf, !P1 ;  /* 0x000000bf1000780c */ /* 0x000fe20004f64270 */
[----:B------:R-:W3:Y:S01]  /*01d0*/  LDC.64 R2, c[0x0][0x228] ;  /* 0x00008a00ff027b82 */ /* 0x000ee20000000a00 */
[----:B------:R-:W-:Y:S01]  /*01e0*/  LOP3.LUT R16, R15, 0x7e, RZ, 0xc0, !PT ;  /* 0x0000007e0f107812 */ /* 0x000fe200078ec0ff */
[----:B------:R-:W-:Y:S01]  /*01f0*/  VIADD R25, R17, 0xfffff400 ;  /* 0xfffff40011197836 */ /* 0x000fe20000000000 */
[----:B------:R-:W-:Y:S01]  /*0200*/  ISETP.LT.AND P0, PT, R7, 0x80, !P4 ;  /* 0x000000800700780c */ /* 0x000fe20006701270 */
[----:B------:R-:W-:-:S02]  /*0210*/  VIADD R19, R17, 0xfffff800 ;  /* 0xfffff80011137836 */ /* 0x000fc40000000000 */
[----:B--2---:R-:W-:Y:S01]  /*0220*/  IMAD.WIDE R24, R25, 0x4, R10 ;  /* 0x0000000419187825 */ /* 0x004fe200078e020a */
[----:B------:R-:W-:-:S03]  /*0230*/  CS2R R10, SRZ ;  /* 0x00000000000a7805 */ /* 0x000fc6000001ff00 */
[----:B------:R-:W-:Y:S02]  /*0240*/  IMAD R15, R7, 0x80, R16 ;  /* 0x00000080070f7824 */ /* 0x000fe400078e0210 */
[----:B----4-:R-:W-:Y:S01]  /*0250*/  IMAD.WIDE R8, R13, 0x4, R8 ;  /* 0x000000040d087825 */ /* 0x010fe200078e0208 */
[----:B------:R-:W-:Y:S02]  /*0260*/  CS2R R12, SRZ ;  /* 0x00000000000c7805 */ /* 0x000fe4000001ff00 */
[----:B------:R-:W-:Y:S02]  /*0270*/  CS2R R16, SRZ ;  /* 0x0000000000107805 */ /* 0x000fe4000001ff00 */
[----:B------:R-:W-:Y:S01]  /*0280*/  CS2R R20, SRZ ;  /* 0x0000000000147805 */ /* 0x000fe2000001ff00 */
[----:B-----5:R-:W-:Y:S01]  /*0290*/  IMAD.WIDE R22, R19, 0x4, R22 ;  /* 0x0000000413167825 */ /* 0x020fe200078e0216 */
[----:B------:R-:W-:Y:S01]  /*02a0*/  CS2R R18, SRZ ;  /* 0x0000000000127805 */ /* 0x000fe2000001ff00 */
[----:B------:R-:W2:Y:S02]  /*02b0*/  @P3 LDG.E.64 R12, desc[UR6][R24.64] ;  /* 0x00000006180c3981 */ /* 0x000ea4000c1e1b00 */
[----:B-1----:R-:W-:-:S02]  /*02c0*/  IMAD.WIDE R4, R15, 0x4, R4 ;  /* 0x000000040f047825 */ /* 0x002fc400078e0204 */
[----:B------:R-:W4:Y:S02]  /*02d0*/  @P2 LDG.E.64 R10, desc[UR6][R22.64] ;  /* 0x00000006160a2981 */ /* 0x000f24000c1e1b00 */
[----:B---3--:R-:W-:Y:S02]  /*02e0*/  IMAD.WIDE R2, R15, 0x4, R2 ;  /* 0x000000040f027825 */ /* 0x008fe400078e0202 */
[----:B------:R-:W3:Y:S04]  /*02f0*/  @P0 LDG.E.64 R18, desc[UR6][R8.64] ;  /* 0x0000000608120981 */ /* 0x000ee8000c1e1b00 */
[----:B------:R-:W5:Y:S04]  /*0300*/  @!P1 LDG.E.64 R16, desc[UR6][R2.64] ;  /* 0x0000000602109981 */ /* 0x000f68000c1e1b00 */
[----:B------:R-:W5:Y:S01]  /*0310*/  @!P1 LDG.E.64 R20, desc[UR6][R4.64] ;  /* 0x0000000604149981 */ /* 0x000f62000c1e1b00 */
[----:B------:R-:W1:Y:S01]  /*0320*/  S2UR UR5, SR_CgaCtaId ;  /* 0x00000000000579c3 */ /* 0x000e620000008800 */
[----:B------:R-:W-:-:S02]  /*0330*/  UMOV UR4, 0x400 ;  /* 0x0000040000047882 */ /* 0x000fc40000000000 */
[----:B-1----:R-:W-:Y:S01]  /*0340*/  UPRMT UR4, UR5, 0x654, UR4 ;  /* 0x0000065405047896 */ /* 0x002fe20008000004 */
[----:B----4-:R-:W-:Y:S02]  /*0350*/  SEL R10, R10, RZ, P2 ;  /* 0x000000ff0a0a7207 */ /* 0x010fe40001000000 */
[----:B------:R-:W-:Y:S02]  /*0360*/  SEL R11, R11, RZ, P2 ;  /* 0x000000ff0b0b7207 */ /* 0x000fe40001000000 */
[----:B--2---:R-:W-:Y:S02]  /*0370*/  @P5 SEL R10, R12, RZ, P3 ;  /* 0x000000ff0c0a5207 */ /* 0x004fe40001800000 */
[----:B------:R-:W-:Y:S02]  /*0380*/  @P5 SEL R11, R13, RZ, P3 ;  /* 0x000000ff0d0b5207 */ /* 0x000fe40001800000 */
[----:B---3--:R-:W-:Y:S02]  /*0390*/  SEL R13, R18, RZ, P0 ;  /* 0x000000ff120d7207 */ /* 0x008fe40000000000 */
[----:B------:R-:W-:-:S02]  /*03a0*/  SEL R12, R19, RZ, P0 ;  /* 0x000000ff130c7207 */ /* 0x000fc40000000000 */
[----:B-----5:R-:W-:Y:S02]  /*03b0*/  SEL R16, R16, RZ, !P1 ;  /* 0x000000ff10107207 */ /* 0x020fe40004800000 */
[----:B------:R-:W-:Y:S02]  /*03c0*/  SEL R17, R17, RZ, !P1 ;  /* 0x000000ff11117207 */ /* 0x000fe40004800000 */
[----:B------:R-:W-:Y:S02]  /*03d0*/  SEL R8, R21, RZ, !P1 ;  /* 0x000000ff15087207 */ /* 0x000fe40004800000 */
[----:B------:R-:W-:Y:S02]  /*03e0*/  SEL R9, R20, RZ, !P1 ;  /* 0x000000ff14097207 */ /* 0x000fe40004800000 */
[----:B------:R-:W-:Y:S01]  /*03f0*/  SEL R3, R12, R11, !P4 ;  /* 0x0000000b0c037207 */ /* 0x000fe20006000000 */
[----:B------:R-:W-:Y:S01]  /*0400*/  FADD R4, R17, R8 ;  /* 0x0000000811047221 */ /* 0x000fe20000000000 */
[----:B------:R-:W-:Y:S01]  /*0410*/  SEL R2, R13, R10, !P4 ;  /* 0x0000000a0d027207 */ /* 0x000fe20006000000 */
[----:B------:R-:W-:-:S02]  /*0420*/  FADD R5, R16, R9 ;  /* 0x0000000910057221 */ /* 0x000fc40000000000 */
[----:B------:R-:W-:Y:S01]  /*0430*/  FADD R3, R3, R4 ;  /* 0x0000000403037221 */ /* 0x000fe20000000000 */
[----:B------:R-:W-:Y:S01]  /*0440*/  LOP3.LUT P2, RZ, R14, 0x1f, RZ, 0xc0, !PT ;  /* 0x0000001f0eff7812 */ /* 0x000fe2000784c0ff */
[----:B------:R-:W-:Y:S01]  /*0450*/  FADD R2, R2, R5 ;  /* 0x0000000502027221 */ /* 0x000fe20000000000 */
[----:B------:R-:W-:Y:S01]  /*0460*/  ISETP.GE.AND P3, PT, R14, 0x2, PT ;  /* 0x000000020e00780c */ /* 0x000fe20003f66270 */
[----:B------:R-:W1:Y:S02]  /*0470*/  LDC.64 R16, c[0x0][0x250] ;  /* 0x00009400ff107b82 */ /* 0x000e640000000a00 */
[----:B------:R-:W-:-:S05]  /*0480*/  FADD R4, R3, R2 ;  /* 0x0000000203047221 */ /* 0x000fca0000000000 */
[----:B------:R-:W-:-:S05]  /*0490*/  FSEL R4, R4, RZ, !P1 ;  /* 0x000000ff04047208 */ /* 0x000fca0004800000 */
[----:B------:R-:W2:Y:S02]  /*04a0*/  SHFL.BFLY PT, R5, R4, 0x10, 0x1f ;  /* 0x0e001f0004057f89 */ /* 0x000ea400000e0000 */
[----:B--2---:R-:W-:-:S05]  /*04b0*/  FADD R5, R4, R5 ;  /* 0x0000000504057221 */ /* 0x004fca0000000000 */
[----:B------:R-:W2:Y:S02]  /*04c0*/  SHFL.BFLY PT, R8, R5, 0x8, 0x1f ;  /* 0x0d001f0005087f89 */ /* 0x000ea400000e0000 */
[----:B--2---:R-:W-:-:S05]  /*04d0*/  FADD R8, R5, R8 ;  /* 0x0000000805087221 */ /* 0x004fca0000000000 */
[----:B------:R-:W2:Y:S02]  /*04e0*/  SHFL.BFLY PT, R9, R8, 0x4, 0x1f ;  /* 0x0c801f0008097f89 */ /* 0x000ea400000e0000 */
[----:B--2---:R-:W-:-:S05]  /*04f0*/  FADD R9, R8, R9 ;  /* 0x0000000908097221 */ /* 0x004fca0000000000 */
[----:B------:R-:W2:Y:S02]  /*0500*/  SHFL.BFLY PT, R10, R9, 0x2, 0x1f ;  /* 0x0c401f00090a7f89 */ /* 0x000ea400000e0000 */
[----:B--2---:R-:W-:-:S05]  /*0510*/  FADD R10, R9, R10 ;  /* 0x0000000a090a7221 */ /* 0x004fca0000000000 */
[----:B------:R-:W2:Y:S01]  /*0520*/  SHFL.BFLY PT, R11, R10, 0x1, 0x1f ;  /* 0x0c201f000a0b7f89 */ /* 0x000ea200000e0000 */
[----:B------:R-:W-:-:S04]  /*0530*/  SHF.R.U32.HI R4, RZ, 0x3, R14 ;  /* 0x00000003ff047819 */ /* 0x000fc8000001160e */
[----:B------:R-:W-:Y:S01]  /*0540*/  LOP3.LUT R8, R4, 0x4, RZ, 0xc0, !PT ;  /* 0x0000000404087812 */ /* 0x000fe200078ec0ff */
[----:B--2---:R-:W-:-:S05]  /*0550*/  FADD R11, R10, R11 ;  /* 0x0000000b0a0b7221 */ /* 0x004fca0000000000 */
[----:B------:R-:W-:Y:S01]  /*0560*/  @!P2 STS [R8+UR4], R11 ;  /* 0x0000000b0800a988 */ /* 0x000fe20008000804 */
[C---:B------:R-:W-:Y:S01]  /*0570*/  LEA R5, R14.reuse, UR4, 0x2 ;  /* 0x000000040e057c11 */ /* 0x040fe2000f8e10ff */
[----:B------:R-:W-:Y:S06]  /*0580*/  BAR.SYNC.DEFER_BLOCKING 0x0 ;  /* 0x0000000000007b1d */ /* 0x000fec0000010000 */
[----:B------:R-:W2:Y:S01]  /*0590*/  @!P3 LDS R0, [R5] ;  /* 0x000000000500b984 */ /* 0x000ea20000000800 */
[----:B------:R-:W-:-:S04]  /*05a0*/  LOP3.LUT R4, R14, 0x1, RZ, 0xc0, !PT ;  /* 0x000000010e047812 */ /* 0x000fc800078ec0ff */
[----:B------:R-:W-:-:S04]  /*05b0*/  ISETP.NE.U32.AND P0, PT, R4, 0x1, PT ;  /* 0x000000010400780c */ /* 0x000fc80003f05070 */
[----:B------:R-:W-:Y:S01]  /*05c0*/  ISETP.LT.AND P0, PT, R14, 0x2, P0 ;  /* 0x000000020e00780c */ /* 0x000fe20000701270 */
[----:B--2---:R-:W2:Y:S02]  /*05d0*/  SHFL.BFLY PT, R9, R0, 0x1, 0x1f ;  /* 0x0c201f0000097f89 */ /* 0x004ea400000e0000 */
[----:B--2---:R-:W-:-:S10]  /*05e0*/  FADD R10, R0, R9 ;  /* 0x00000009000a7221 */ /* 0x004fd40000000000 */
[----:B------:R-:W-:Y:S01]  /*05f0*/  @P0 STS [R5], R10 ;  /* 0x0000000a05000388 */ /* 0x000fe20000000800 */
[----:B------:R-:W-:Y:S06]  /*0600*/  BAR.SYNC.DEFER_BLOCKING 0x0 ;  /* 0x0000000000007b1d */ /* 0x000fec0000010000 */
[----:B------:R-:W2:Y:S02]  /*0610*/  LDS R4, [UR4] ;  /* 0x00000004ff047984 */ /* 0x000ea40008000800 */
[----:B--2---:R-:W-:-:S04]  /*0620*/  FMUL R4, R4, 0.0078125 ;  /* 0x3c00000004047820 */ /* 0x004fc80000400000 */
[--C-:B------:R-:W-:Y:S01]  /*0630*/  FADD R11, R3, -R4.reuse ;  /* 0x80000004030b7221 */ /* 0x100fe20000000000 */
[----:B------:R-:W-:-:S03]  /*0640*/  FADD R9, R2, -R4 ;  /* 0x8000000402097221 */ /* 0x000fc60000000000 */
[----:B------:R-:W-:-:S04]  /*0650*/  FMUL R0, R11, R11 ;  /* 0x0000000b0b007220 */ /* 0x000fc80000400000 */
[----:B------:R-:W-:-:S05]  /*0660*/  FFMA R0, R9, R9, R0 ;  /* 0x0000000909007223 */ /* 0x000fca0000000000 */
        /* <DEDUP_REMOVED lines=8> */
[----:B--2---:R-:W-:Y:S02]  /*06f0*/  FADD R12, R11, R12 ;  /* 0x0000000c0b0c7221 */ /* 0x004fe40000000000 */
[----:B------:R-:W2:Y:S03]  /*0700*/  LDC.64 R10, c[0x0][0x240] ;  /* 0x00009000ff0a7b82 */ /* 0x000ea60000000a00 */
[----:B------:R-:W3:Y:S02]  /*0710*/  SHFL.BFLY PT, R13, R12, 0x1, 0x1f ;  /* 0x0c201f000c0d7f89 */ /* 0x000ee400000e0000 */
[----:B---3--:R-:W-:-:S03]  /*0720*/  FADD R21, R12, R13 ;  /* 0x0000000d0c157221 */ /* 0x008fc60000000000 */
[----:B------:R-:W-:Y:S08]  /*0730*/  BAR.SYNC.DEFER_BLOCKING 0x0 ;  /* 0x0000000000007b1d */ /* 0x000ff00000010000 */
[----:B------:R-:W3:Y:S01]  /*0740*/  LDC.64 R12, c[0x0][0x238] ;  /* 0x00008e00ff0c7b82 */ /* 0x000ee20000000a00 */
[----:B------:R-:W-:Y:S07]  /*0750*/  @!P2 STS [R8+UR4], R21 ;  /* 0x000000150800a988 */ /* 0x000fee0008000804 */
[----:B------:R-:W-:Y:S06]  /*0760*/  BAR.SYNC.DEFER_BLOCKING 0x0 ;  /* 0x0000000000007b1d */ /* 0x000fec0000010000 */
[----:B------:R-:W4:Y:S04]  /*0770*/  @!P3 LDS R6, [R5] ;  /* 0x000000000506b984 */ /* 0x000f280000000800 */
[----:B----4-:R-:W4:Y:S02]  /*0780*/  SHFL.BFLY PT, R9, R6, 0x1, 0x1f ;  /* 0x0c201f0006097f89 */ /* 0x010f2400000e0000 */
[----:B----4-:R-:W-:Y:S01]  /*0790*/  FADD R0, R6, R9 ;  /* 0x0000000906007221 */ /* 0x010fe20000000000 */
[----:B------:R-:W-:Y:S01]  /*07a0*/  IMAD.MOV.U32 R18, RZ, RZ, 0x3c000000 ;  /* 0x3c000000ff127424 */ /* 0x000fe200078e00ff */
[----:B------:R-:W4:Y:S03]  /*07b0*/  LDC.64 R8, c[0x0][0x248] ;  /* 0x00009200ff087b82 */ /* 0x000f260000000a00 */
[----:B------:R-:W-:Y:S05]  /*07c0*/  @P0 STS [R5], R0 ;  /* 0x0000000005000388 */ /* 0x000fea0000000800 */
[----:B------:R-:W-:Y:S06]  /*07d0*/  BAR.SYNC.DEFER_BLOCKING 0x0 ;  /* 0x0000000000007b1d */ /* 0x000fec0000010000 */
[----:B------:R-:W5:Y:S01]  /*07e0*/  LDS R19, [UR4] ;  /* 0x00000004ff137984 */ /* 0x000f620008000800 */
[----:B------:R-:W-:-:S04]  /*07f0*/  LOP3.LUT P0, RZ, R14, 0x3f, RZ, 0xc0, !PT ;  /* 0x0000003f0eff7812 */ /* 0x000fc8000780c0ff */
[----:B------:R-:W-:Y:S01]  /*0800*/  ISETP.LT.AND P0, PT, R7, 0x80, !P0 ;  /* 0x000000800700780c */ /* 0x000fe20004701270 */
[----:B---3--:R-:W-:-:S04]  /*0810*/  IMAD.WIDE R12, R15, 0x4, R12 ;  /* 0x000000040f0c7825 */ /* 0x008fc800078e020c */
[C---:B-1----:R-:W-:Y:S01]  /*0820*/  IMAD.WIDE R14, R7.reuse, 0x4, R16 ;  /* 0x00000004070e7825 */ /* 0x042fe200078e0210 */
[----:B------:R1:W-:Y:S03]  /*0830*/  @!P1 STG.E.64 desc[UR6][R12.64], R2 ;  /* 0x000000020c009986 */ /* 0x0003e6000c101b06 */
[----:B--2---:R-:W-:-:S04]  /*0840*/  IMAD.WIDE R10, R7, 0x4, R10 ;  /* 0x00000004070a7825 */ /* 0x004fc800078e020a */
[----:B-----5:R-:W-:-:S04]  /*0850*/  FFMA R18, R19, R18, 9.9999997473787516356e-06 ;  /* 0x3727c5ac13127423 */ /* 0x020fc80000000012 */
[----:B------:R-:W2:Y:S01]  /*0860*/  MUFU.RSQ R21, R18 ;  /* 0x0000001200157308 */ /* 0x000ea20000001400 */
[----:B----4-:R-:W-:Y:S01]  /*0870*/  IMAD.WIDE R8, R7, 0x4, R8 ;  /* 0x0000000407087825 */ /* 0x010fe200078e0208 */
[----:B--2---:R1:W-:Y:S04]  /*0880*/  @P0 STG.E desc[UR6][R14.64], R21 ;  /* 0x000000150e000986 */ /* 0x0043e8000c101906 */
[----:B------:R1:W-:Y:S01]  /*0890*/  @P0 STG.E desc[UR6][R10.64], R4 ;  /* 0x000000040a000986 */ /* 0x0003e2000c101906 */
[----:B------:R-:W-:Y:S05]  /*08a0*/  @!P0 EXIT ;  /* 0x000000000000894d */ /* 0x000fea0003800000 */
[----:B------:R-:W-:Y:S01]  /*08b0*/  STG.E desc[UR6][R8.64], R19 ;  /* 0x0000001308007986 */ /* 0x000fe2000c101906 */
[----:B------:R-:W-:Y:S05]  /*08c0*/  EXIT ;  /* 0x000000000000794d */ /* 0x000fea0003800000 */
.L_x_0:
[----:B------:R-:W-:-:S00]  /*08d0*/  BRA `(.L_x_0) ;  /* 0xfffffffc00fc7947 */ /* 0x000fc0000383ffff */
[----:B------:R-:W-:-:S00]  /*08e0*/  NOP ;  /* 0x0000000000007918 */ /* 0x000fc00000000000 */
        /* <DEDUP_REMOVED lines=9> */
.L_x_1:


//--------------------- .nv.global.init           --------------------------
	.section	.nv.global.init,"aw",@progbits
.nv.global.init:
	.type		_$_str,@object
	.size		_$_str,(.L_0 - _$_str)
_$_str:
        /*0000*/ 	.byte	0x5f, 0x5f, 0x43, 0x55, 0x44, 0x41, 0x5f, 0x46, 0x54, 0x5a, 0x00
.L_0:


//--------------------- .nv.shared.triton_per_fused_add_cat_native_group_norm_32 --------------------------
	.section	.nv.shared.triton_per_fused_add_cat_native_group_norm_32,"aw",@nobits
	.sectionflags	@""
	.align	16
	.zero		1024


//--------------------- .nv.constant0.triton_per_fused_add_cat_native_group_norm_32 --------------------------
	.section	.nv.constant0.triton_per_fused_add_cat_native_group_norm_32,"a",@progbits
	.sectionflags	@""
	.align	4
.nv.constant0.triton_per_fused_add_cat_native_group_norm_32:
	.zero		608
